//
// Generated by NVIDIA NVVM Compiler
//
// Compiler Build ID: CL-36424714
// Cuda compilation tools, release 13.0, V13.0.88
// Based on NVVM 20.0.0
//

.version 9.0
.target sm_100
.address_size 64

	// .globl	_Z6MatMulPA10_fS0_S0_

.visible .entry _Z6MatMulPA10_fS0_S0_(
	.param .u64 .ptr .align 1 _Z6MatMulPA10_fS0_S0__param_0,
	.param .u64 .ptr .align 1 _Z6MatMulPA10_fS0_S0__param_1,
	.param .u64 .ptr .align 1 _Z6MatMulPA10_fS0_S0__param_2
)
{
	.reg .pred 	%p<4>;
	.reg .b32 	%r<10>;
	.reg .b32 	%f<32>;
	.reg .b64 	%rd<15>;

	ld.param.u64 	%rd1, [_Z6MatMulPA10_fS0_S0__param_0];
	ld.param.u64 	%rd2, [_Z6MatMulPA10_fS0_S0__param_1];
	ld.param.u64 	%rd3, [_Z6MatMulPA10_fS0_S0__param_2];
	mov.u32 	%r3, %tid.x;
	mov.u32 	%r4, %ctaid.x;
	mov.u32 	%r5, %ntid.x;
	mad.lo.s32 	%r1, %r4, %r5, %r3;
	mov.u32 	%r6, %tid.y;
	mov.u32 	%r7, %ctaid.y;
	mov.u32 	%r8, %ntid.y;
	mad.lo.s32 	%r9, %r7, %r8, %r6;
	setp.gt.s32 	%p1, %r1, 9;
	setp.gt.u32 	%p2, %r9, 9;
	or.pred  	%p3, %p1, %p2;
	@%p3 bra 	$L__BB0_2;
	cvta.to.global.u64 	%rd4, %rd3;
	cvta.to.global.u64 	%rd5, %rd1;
	cvta.to.global.u64 	%rd6, %rd2;
	mul.wide.s32 	%rd7, %r1, 40;
	add.s64 	%rd8, %rd4, %rd7;
	mul.wide.u32 	%rd9, %r9, 4;
	add.s64 	%rd10, %rd8, %rd9;
	mul.wide.u32 	%rd11, %r9, 40;
	add.s64 	%rd12, %rd5, %rd11;
	mul.wide.s32 	%rd13, %r1, 4;
	add.s64 	%rd14, %rd6, %rd13;
	ld.global.f32 	%f1, [%rd10];
	ld.global.f32 	%f2, [%rd12];
	ld.global.f32 	%f3, [%rd14];
	fma.rn.f32 	%f4, %f2, %f3, %f1;
	st.global.f32 	[%rd10], %f4;
	ld.global.f32 	%f5, [%rd12+4];
	ld.global.f32 	%f6, [%rd14+40];
	fma.rn.f32 	%f7, %f5, %f6, %f4;
	st.global.f32 	[%rd10], %f7;
	ld.global.f32 	%f8, [%rd12+8];
	ld.global.f32 	%f9, [%rd14+80];
	fma.rn.f32 	%f10, %f8, %f9, %f7;
	st.global.f32 	[%rd10], %f10;
	ld.global.f32 	%f11, [%rd12+12];
	ld.global.f32 	%f12, [%rd14+120];
	fma.rn.f32 	%f13, %f11, %f12, %f10;
	st.global.f32 	[%rd10], %f13;
	ld.global.f32 	%f14, [%rd12+16];
	ld.global.f32 	%f15, [%rd14+160];
	fma.rn.f32 	%f16, %f14, %f15, %f13;
	st.global.f32 	[%rd10], %f16;
	ld.global.f32 	%f17, [%rd12+20];
	ld.global.f32 	%f18, [%rd14+200];
	fma.rn.f32 	%f19, %f17, %f18, %f16;
	st.global.f32 	[%rd10], %f19;
	ld.global.f32 	%f20, [%rd12+24];
	ld.global.f32 	%f21, [%rd14+240];
	fma.rn.f32 	%f22, %f20, %f21, %f19;
	st.global.f32 	[%rd10], %f22;
	ld.global.f32 	%f23, [%rd12+28];
	ld.global.f32 	%f24, [%rd14+280];
	fma.rn.f32 	%f25, %f23, %f24, %f22;
	st.global.f32 	[%rd10], %f25;
	ld.global.f32 	%f26, [%rd12+32];
	ld.global.f32 	%f27, [%rd14+320];
	fma.rn.f32 	%f28, %f26, %f27, %f25;
	st.global.f32 	[%rd10], %f28;
	ld.global.f32 	%f29, [%rd12+36];
	ld.global.f32 	%f30, [%rd14+360];
	fma.rn.f32 	%f31, %f29, %f30, %f28;
	st.global.f32 	[%rd10], %f31;
$L__BB0_2:
	ret;

}
	// .globl	_Z10setElementPA10_fS0_S0_
.visible .entry _Z10setElementPA10_fS0_S0_(
	.param .u64 .ptr .align 1 _Z10setElementPA10_fS0_S0__param_0,
	.param .u64 .ptr .align 1 _Z10setElementPA10_fS0_S0__param_1,
	.param .u64 .ptr .align 1 _Z10setElementPA10_fS0_S0__param_2
)
{
	.reg .pred 	%p<4>;
	.reg .b32 	%r<11>;
	.reg .b32 	%f<7>;
	.reg .b64 	%rd<15>;

	ld.param.u64 	%rd1, [_Z10setElementPA10_fS0_S0__param_0];
	ld.param.u64 	%rd2, [_Z10setElementPA10_fS0_S0__param_1];
	ld.param.u64 	%rd3, [_Z10setElementPA10_fS0_S0__param_2];
	mov.u32 	%r3, %tid.x;
	mov.u32 	%r4, %ctaid.x;
	mov.u32 	%r5, %ntid.x;
	mad.lo.s32 	%r1, %r4, %r5, %r3;
	mov.u32 	%r6, %tid.y;
	mov.u32 	%r7, %ctaid.y;
	mov.u32 	%r8, %ntid.y;
	mad.lo.s32 	%r9, %r7, %r8, %r6;
	setp.gt.s32 	%p1, %r1, 9;
	setp.gt.u32 	%p2, %r9, 9;
	or.pred  	%p3, %p1, %p2;
	@%p3 bra 	$L__BB1_2;
	cvta.to.global.u64 	%rd4, %rd1;
	cvta.to.global.u64 	%rd5, %rd2;
	cvta.to.global.u64 	%rd6, %rd3;
	cvt.rn.f32.s32 	%f1, %r1;
	cvt.rn.f32.u32 	%f2, %r9;
	mul.f32 	%f3, %f2, 0f400D70A4;
	fma.rn.f32 	%f4, %f1, 0f404CCCCD, %f3;
	mul.wide.s32 	%rd7, %r1, 40;
	add.s64 	%rd8, %rd4, %rd7;
	mul.wide.u32 	%rd9, %r9, 4;
	add.s64 	%rd10, %rd8, %rd9;
	st.global.f32 	[%rd10], %f4;
	mul.f32 	%f5, %f2, 0f40466666;
	fma.rn.f32 	%f6, %f1, 0f3FA66666, %f5;
	add.s64 	%rd11, %rd5, %rd7;
	add.s64 	%rd12, %rd11, %rd9;
	st.global.f32 	[%rd12], %f6;
	add.s64 	%rd13, %rd6, %rd7;
	add.s64 	%rd14, %rd13, %rd9;
	mov.b32 	%r10, 0;
	st.global.u32 	[%rd14], %r10;
$L__BB1_2:
	ret;

}


// ===== COMPILED SASS (sm_100) =====

	.target	sm_100

	.elftype	@"ET_EXEC"


//--------------------- .note.nv.tkinfo           --------------------------
	.section	.note.nv.tkinfo,"",@"SHT_NOTE"
	.sectionflags	@"SHF_NOTE_NV_TKINFO"
	.tkinfo
        /*0018*/ 	.word	0x00000002
        /*0030*/ 	.string	""
        /*0030*/ 	.string	"ptxas"
        /*0030*/ 	.string	"Cuda compilation tools, release 13.0, V13.0.88"
        /*0030*/ 	.string	"Build cuda_13.0.r13.0/compiler.36424714_0"
        /*0030*/ 	.string	"-arch sm_100 -m 64 "



//--------------------- .note.nv.cuinfo           --------------------------
	.section	.note.nv.cuinfo,"",@"SHT_NOTE"
	.sectionflags	@"SHF_NOTE_NV_CUINFO"
        /*0018*/ 	.short	0x0002
        /*001a*/ 	.short	0x0064
        /*001c*/ 	.short	0x0082
	.zero		2


//--------------------- .nv.info                  --------------------------
	.section	.nv.info,"",@"SHT_CUDA_INFO"
	.align	4


	//----- nvinfo : EIATTR_REGCOUNT
	.align		4
        /*0000*/ 	.byte	0x04, 0x2f
        /*0002*/ 	.short	(.L_1 - .L_0)
	.align		4
.L_0:
        /*0004*/ 	.word	index@(_Z6MatMulPA10_fS0_S0_)
        /*0008*/ 	.word	0x00000010


	//----- nvinfo : EIATTR_FRAME_SIZE
	.align		4
.L_1:
        /*000c*/ 	.byte	0x04, 0x11
        /*000e*/ 	.short	(.L_3 - .L_2)
	.align		4
.L_2:
        /*0010*/ 	.word	index@(_Z6MatMulPA10_fS0_S0_)
        /*0014*/ 	.word	0x00000000


	//----- nvinfo : EIATTR_REGCOUNT
	.align		4
.L_3:
        /*0018*/ 	.byte	0x04, 0x2f
        /*001a*/ 	.short	(.L_5 - .L_4)
	.align		4
.L_4:
        /*001c*/ 	.word	index@(_Z10setElementPA10_fS0_S0_)
        /*0020*/ 	.word	0x00000012


	//----- nvinfo : EIATTR_FRAME_SIZE
	.align		4
.L_5:
        /*0024*/ 	.byte	0x04, 0x11
        /*0026*/ 	.short	(.L_7 - .L_6)
	.align		4
.L_6:
        /*0028*/ 	.word	index@(_Z10setElementPA10_fS0_S0_)
        /*002c*/ 	.word	0x00000000


	//----- nvinfo : EIATTR_MIN_STACK_SIZE
	.align		4
.L_7:
        /*0030*/ 	.byte	0x04, 0x12
        /*0032*/ 	.short	(.L_9 - .L_8)
	.align		4
.L_8:
        /*0034*/ 	.word	index@(_Z10setElementPA10_fS0_S0_)
        /*0038*/ 	.word	0x00000000


	//----- nvinfo : EIATTR_MIN_STACK_SIZE
	.align		4
.L_9:
        /*003c*/ 	.byte	0x04, 0x12
        /*003e*/ 	.short	(.L_11 - .L_10)
	.align		4
.L_10:
        /*0040*/ 	.word	index@(_Z6MatMulPA10_fS0_S0_)
        /*0044*/ 	.word	0x00000000
.L_11:


//--------------------- .nv.compat                --------------------------
	.section	.nv.compat,"",@"SHT_CUDA_COMPAT_INFO"
	.align	4
        /*0000*/ 	.byte	0x02, 0x09, 0x00, 0x00, 0x02, 0x02, 0x01, 0x00, 0x02, 0x05, 0x05, 0x00, 0x03, 0x07, 0x01, 0x01
        /*0010*/ 	.byte	0x02, 0x03, 0x00, 0x00, 0x02, 0x06, 0x01, 0x00, 0x04, 0x0b, 0x08, 0x00, 0x09, 0x00, 0x00, 0x00
        /*0020*/ 	.byte	0x00, 0x00, 0x00, 0x00


//--------------------- .nv.info._Z10setElementPA10_fS0_S0_ --------------------------
	.section	.nv.info._Z10setElementPA10_fS0_S0_,"",@"SHT_CUDA_INFO"
	.sectionflags	@""
	.align	4


	//----- nvinfo : EIATTR_CUDA_API_VERSION
	.align		4
        /*0000*/ 	.byte	0x04, 0x37
        /*0002*/ 	.short	(.L_13 - .L_12)
.L_12:
        /*0004*/ 	.word	0x00000082


	//----- nvinfo : EIATTR_KPARAM_INFO
	.align		4
.L_13:
        /*0008*/ 	.byte	0x04, 0x17
        /*000a*/ 	.short	(.L_15 - .L_14)
.L_14:
        /*000c*/ 	.word	0x00000000
        /*0010*/ 	.short	0x0002
        /*0012*/ 	.short	0x0010
        /*0014*/ 	.byte	0x00, 0xf5, 0x21, 0x00


	//----- nvinfo : EIATTR_KPARAM_INFO
	.align		4
.L_15:
        /*0018*/ 	.byte	0x04, 0x17
        /*001a*/ 	.short	(.L_17 - .L_16)
.L_16:
        /*001c*/ 	.word	0x00000000
        /*0020*/ 	.short	0x0001
        /*0022*/ 	.short	0x0008
        /*0024*/ 	.byte	0x00, 0xf5, 0x21, 0x00


	//----- nvinfo : EIATTR_KPARAM_INFO
	.align		4
.L_17:
        /*0028*/ 	.byte	0x04, 0x17
        /*002a*/ 	.short	(.L_19 - .L_18)
.L_18:
        /*002c*/ 	.word	0x00000000
        /*0030*/ 	.short	0x0000
        /*0032*/ 	.short	0x0000
        /*0034*/ 	.byte	0x00, 0xf5, 0x21, 0x00


	//----- nvinfo : EIATTR_SPARSE_MMA_MASK
	.align		4
.L_19:
        /*0038*/ 	.byte	0x03, 0x50
        /*003a*/ 	.short	0x0000


	//----- nvinfo : EIATTR_MAXREG_COUNT
	.align		4
        /*003c*/ 	.byte	0x03, 0x1b
        /*003e*/ 	.short	0x00ff


	//----- nvinfo : EIATTR_MERCURY_ISA_VERSION
	.align		4
        /*0040*/ 	.byte	0x03, 0x5f
        /*0042*/ 	.short	0x0101


	//----- nvinfo : EIATTR_VRC_CTA_INIT_COUNT
	.align		4
        /*0044*/ 	.byte	0x02, 0x4a
	.zero		1
	.zero		1


	//----- nvinfo : EIATTR_EXIT_INSTR_OFFSETS
	.align		4
        /*0048*/ 	.byte	0x04, 0x1c
        /*004a*/ 	.short	(.L_21 - .L_20)


	//   ....[0]....
.L_20:
        /*004c*/ 	.word	0x000000b0


	//   ....[1]....
        /*0050*/ 	.word	0x000001f0


	//----- nvinfo : EIATTR_CBANK_PARAM_SIZE
	.align		4
.L_21:
        /*0054*/ 	.byte	0x03, 0x19
        /*0056*/ 	.short	0x0018


	//----- nvinfo : EIATTR_PARAM_CBANK
	.align		4
        /*0058*/ 	.byte	0x04, 0x0a
        /*005a*/ 	.short	(.L_23 - .L_22)
	.align		4
.L_22:
        /*005c*/ 	.word	index@(.nv.constant0._Z10setElementPA10_fS0_S0_)
        /*0060*/ 	.short	0x0380
        /*0062*/ 	.short	0x0018


	//----- nvinfo : EIATTR_SW_WAR
	.align		4
.L_23:
        /*0064*/ 	.byte	0x04, 0x36
        /*0066*/ 	.short	(.L_25 - .L_24)
.L_24:
        /*0068*/ 	.word	0x00000008
.L_25:


//--------------------- .nv.info._Z6MatMulPA10_fS0_S0_ --------------------------
	.section	.nv.info._Z6MatMulPA10_fS0_S0_,"",@"SHT_CUDA_INFO"
	.sectionflags	@""
	.align	4


	//----- nvinfo : EIATTR_CUDA_API_VERSION
	.align		4
        /*0000*/ 	.byte	0x04, 0x37
        /*0002*/ 	.short	(.L_27 - .L_26)
.L_26:
        /*0004*/ 	.word	0x00000082


	//----- nvinfo : EIATTR_KPARAM_INFO
	.align		4
.L_27:
        /*0008*/ 	.byte	0x04, 0x17
        /*000a*/ 	.short	(.L_29 - .L_28)
.L_28:
        /*000c*/ 	.word	0x00000000
        /*0010*/ 	.short	0x0002
        /*0012*/ 	.short	0x0010
        /*0014*/ 	.byte	0x00, 0xf5, 0x21, 0x00


	//----- nvinfo : EIATTR_KPARAM_INFO
	.align		4
.L_29:
        /*0018*/ 	.byte	0x04, 0x17
        /*001a*/ 	.short	(.L_31 - .L_30)
.L_30:
        /*001c*/ 	.word	0x00000000
        /*0020*/ 	.short	0x0001
        /*0022*/ 	.short	0x0008
        /*0024*/ 	.byte	0x00, 0xf5, 0x21, 0x00


	//----- nvinfo : EIATTR_KPARAM_INFO
	.align		4
.L_31:
        /*0028*/ 	.byte	0x04, 0x17
        /*002a*/ 	.short	(.L_33 - .L_32)
.L_32:
        /*002c*/ 	.word	0x00000000
        /*0030*/ 	.short	0x0000
        /*0032*/ 	.short	0x0000
        /*0034*/ 	.byte	0x00, 0xf5, 0x21, 0x00


	//----- nvinfo : EIATTR_SPARSE_MMA_MASK
	.align		4
.L_33:
        /*0038*/ 	.byte	0x03, 0x50
        /*003a*/ 	.short	0x0000


	//----- nvinfo : EIATTR_MAXREG_COUNT
	.align		4
        /*003c*/ 	.byte	0x03, 0x1b
        /*003e*/ 	.short	0x00ff


	//----- nvinfo : EIATTR_MERCURY_ISA_VERSION
	.align		4
        /*0040*/ 	.byte	0x03, 0x5f
        /*0042*/ 	.short	0x0101


	//----- nvinfo : EIATTR_VRC_CTA_INIT_COUNT
	.align		4
        /*0044*/ 	.byte	0x02, 0x4a
	.zero		1
	.zero		1


	//----- nvinfo : EIATTR_EXIT_INSTR_OFFSETS
	.align		4
        /*0048*/ 	.byte	0x04, 0x1c
        /*004a*/ 	.short	(.L_35 - .L_34)


	//   ....[0]....
.L_34:
        /*004c*/ 	.word	0x000000b0


	//   ....[1]....
        /*0050*/ 	.word	0x000003d0


	//----- nvinfo : EIATTR_CBANK_PARAM_SIZE
	.align		4
.L_35:
        /*0054*/ 	.byte	0x03, 0x19
        /*0056*/ 	.short	0x0018


	//----- nvinfo : EIATTR_PARAM_CBANK
	.align		4
        /*0058*/ 	.byte	0x04, 0x0a
        /*005a*/ 	.short	(.L_37 - .L_36)
	.align		4
.L_36:
        /*005c*/ 	.word	index@(.nv.constant0._Z6MatMulPA10_fS0_S0_)
        /*0060*/ 	.short	0x0380
        /*0062*/ 	.short	0x0018


	//----- nvinfo : EIATTR_SW_WAR
	.align		4
.L_37:
        /*0064*/ 	.byte	0x04, 0x36
        /*0066*/ 	.short	(.L_39 - .L_38)
.L_38:
        /*0068*/ 	.word	0x00000008
.L_39:


//--------------------- .nv.callgraph             --------------------------
	.section	.nv.callgraph,"",@"SHT_CUDA_CALLGRAPH"
	.align	4
	.sectionentsize	8
	.align		4
        /*0000*/ 	.word	0x00000000
	.align		4
        /*0004*/ 	.word	0xffffffff
	.align		4
        /*0008*/ 	.word	0x00000000
	.align		4
        /*000c*/ 	.word	0xfffffffe
	.align		4
        /*0010*/ 	.word	0x00000000
	.align		4
        /*0014*/ 	.word	0xfffffffd
	.align		4
        /*0018*/ 	.word	0x00000000
	.align		4
        /*001c*/ 	.word	0xfffffffc


//--------------------- .text._Z10setElementPA10_fS0_S0_ --------------------------
	.section	.text._Z10setElementPA10_fS0_S0_,"ax",@progbits
	.align	128
        .global         _Z10setElementPA10_fS0_S0_
        .type           _Z10setElementPA10_fS0_S0_,@function
        .size           _Z10setElementPA10_fS0_S0_,(.L_x_2 - _Z10setElementPA10_fS0_S0_)
        .other          _Z10setElementPA10_fS0_S0_,@"STO_CUDA_ENTRY STV_DEFAULT"
_Z10setElementPA10_fS0_S0_:
.text._Z10setElementPA10_fS0_S0_:
[----:B------:R-:W-:Y:S01]  /*0000*/  LDC R1, c[0x0][0x37c] ;  /* 0x0000df00ff017b82 */ /* 0x000fe20000000800 */
[----:B------:R-:W0:Y:S07]  /*0010*/  S2R R11, SR_TID.Y ;  /* 0x00000000000b7919 */ /* 0x000e2e0000002200 */
[----:B------:R-:W1:Y:S01]  /*0020*/  LDC R0, c[0x0][0x360] ;  /* 0x0000d800ff007b82 */ /* 0x000e620000000800 */
[----:B------:R-:W1:Y:S07]  /*0030*/  S2R R9, SR_TID.X ;  /* 0x0000000000097919 */ /* 0x000e6e0000002100 */
[----:B------:R-:W0:Y:S08]  /*0040*/  S2UR UR5, SR_CTAID.Y ;  /* 0x00000000000579c3 */ /* 0x000e300000002600 */
[----:B------:R-:W0:Y:S08]  /*0050*/  LDC R2, c[0x0][0x364] ;  /* 0x0000d900ff027b82 */ /* 0x000e300000000800 */
[----:B------:R-:W1:Y:S01]  /*0060*/  S2UR UR4, SR_CTAID.X ;  /* 0x00000000000479c3 */ /* 0x000e620000002500 */
[----:B0-----:R-:W-:-:S05]  /*0070*/  IMAD R11, R2, UR5, R11 ;  /* 0x00000005020b7c24 */ /* 0x001fca000f8e020b */
[----:B------:R-:W-:Y:S01]  /*0080*/  ISETP.GT.U32.AND P0, PT, R11, 0x9, PT ;  /* 0x000000090b00780c */ /* 0x000fe20003f04070 */
[----:B-1----:R-:W-:-:S05]  /*0090*/  IMAD R9, R0, UR4, R9 ;  /* 0x0000000400097c24 */ /* 0x002fca000f8e0209 */
[----:B------:R-:W-:-:S13]  /*00a0*/  ISETP.GT.OR P0, PT, R9, 0x9, P0 ;  /* 0x000000090900780c */ /* 0x000fda0000704670 */
[----:B------:R-:W-:Y:S05]  /*00b0*/  @P0 EXIT ;  /* 0x000000000000094d */ /* 0x000fea0003800000 */
[----:B------:R-:W0:Y:S01]  /*00c0*/  LDC.64 R2, c[0x0][0x380] ;  /* 0x0000e000ff027b82 */ /* 0x000e220000000a00 */
[----:B------:R-:W1:Y:S01]  /*00d0*/  LDCU.64 UR4, c[0x0][0x358] ;  /* 0x00006b00ff0477ac */ /* 0x000e620008000a00 */
[----:B------:R-:W-:Y:S02]  /*00e0*/  I2FP.F32.U32 R8, R11 ;  /* 0x0000000b00087245 */ /* 0x000fe40000201000 */
[----:B------:R-:W-:-:S03]  /*00f0*/  I2FP.F32.S32 R0, R9 ;  /* 0x0000000900007245 */ /* 0x000fc60000201400 */
[C---:B------:R-:W-:Y:S01]  /*0100*/  FMUL R13, R8.reuse, 2.2100000381469726562 ;  /* 0x400d70a4080d7820 */ /* 0x040fe20000400000 */
[----:B------:R-:W2:Y:S01]  /*0110*/  LDC.64 R4, c[0x0][0x388] ;  /* 0x0000e200ff047b82 */ /* 0x000ea20000000a00 */
[----:B------:R-:W-:Y:S02]  /*0120*/  FMUL R15, R8, 3.0999999046325683594 ;  /* 0x40466666080f7820 */ /* 0x000fe40000400000 */
[C---:B------:R-:W-:Y:S02]  /*0130*/  FFMA R13, R0.reuse, 3.2000000476837158203, R13 ;  /* 0x404ccccd000d7823 */ /* 0x040fe4000000000d */
[----:B------:R-:W-:-:S03]  /*0140*/  FFMA R15, R0, 1.2999999523162841797, R15 ;  /* 0x3fa66666000f7823 */ /* 0x000fc6000000000f */
[----:B------:R-:W3:Y:S01]  /*0150*/  LDC.64 R6, c[0x0][0x390] ;  /* 0x0000e400ff067b82 */ /* 0x000ee20000000a00 */
[----:B0-----:R-:W-:-:S04]  /*0160*/  IMAD.WIDE R2, R9, 0x28, R2 ;  /* 0x0000002809027825 */ /* 0x001fc800078e0202 */
[----:B------:R-:W-:-:S04]  /*0170*/  IMAD.WIDE.U32 R2, R11, 0x4, R2 ;  /* 0x000000040b027825 */ /* 0x000fc800078e0002 */
[C---:B--2---:R-:W-:Y:S01]  /*0180*/  IMAD.WIDE R4, R9.reuse, 0x28, R4 ;  /* 0x0000002809047825 */ /* 0x044fe200078e0204 */
[----:B-1----:R-:W-:Y:S03]  /*0190*/  STG.E desc[UR4][R2.64], R13 ;  /* 0x0000000d02007986 */ /* 0x002fe6000c101904 */
[----:B---3--:R-:W-:-:S04]  /*01a0*/  IMAD.WIDE R6, R9, 0x28, R6 ;  /* 0x0000002809067825 */ /* 0x008fc800078e0206 */
[----:B------:R-:W-:-:S04]  /*01b0*/  IMAD.WIDE.U32 R4, R11, 0x4, R4 ;  /* 0x000000040b047825 */ /* 0x000fc800078e0004 */
[----:B------:R-:W-:Y:S01]  /*01c0*/  IMAD.WIDE.U32 R6, R11, 0x4, R6 ;  /* 0x000000040b067825 */ /* 0x000fe200078e0006 */
[----:B------:R-:W-:Y:S04]  /*01d0*/  STG.E desc[UR4][R4.64], R15 ;  /* 0x0000000f04007986 */ /* 0x000fe8000c101904 */
[----:B------:R-:W-:Y:S01]  /*01e0*/  STG.E desc[UR4][R6.64], RZ ;  /* 0x000000ff06007986 */ /* 0x000fe2000c101904 */
[----:B------:R-:W-:Y:S05]  /*01f0*/  EXIT ;  /* 0x000000000000794d */ /* 0x000fea0003800000 */
.L_x_0:
[----:B------:R-:W-:-:S00]  /*0200*/  BRA `(.L_x_0) ;  /* 0xfffffffc00fc7947 */ /* 0x000fc0000383ffff */
[----:B------:R-:W-:-:S00]  /*0210*/  NOP ;  /* 0x0000000000007918 */ /* 0x000fc00000000000 */
        /* <DEDUP_REMOVED lines=14> */
.L_x_2:


//--------------------- .text._Z6MatMulPA10_fS0_S0_ --------------------------
	.section	.text._Z6MatMulPA10_fS0_S0_,"ax",@progbits
	.align	128
        .global         _Z6MatMulPA10_fS0_S0_
        .type           _Z6MatMulPA10_fS0_S0_,@function
        .size           _Z6MatMulPA10_fS0_S0_,(.L_x_3 - _Z6MatMulPA10_fS0_S0_)
        .other          _Z6MatMulPA10_fS0_S0_,@"STO_CUDA_ENTRY STV_DEFAULT"
_Z6MatMulPA10_fS0_S0_:
.text._Z6MatMulPA10_fS0_S0_:
        /* <DEDUP_REMOVED lines=13> */
[----:B------:R-:W1:Y:S07]  /*00d0*/  LDCU.64 UR4, c[0x0][0x358] ;  /* 0x00006b00ff0477ac */ /* 0x000e6e0008000a00 */
[----:B------:R-:W2:Y:S08]  /*00e0*/  LDC.64 R2, c[0x0][0x380] ;  /* 0x0000e000ff027b82 */ /* 0x000eb00000000a00 */
[----:B------:R-:W3:Y:S01]  /*00f0*/  LDC.64 R4, c[0x0][0x388] ;  /* 0x0000e200ff047b82 */ /* 0x000ee20000000a00 */
[----:B0-----:R-:W-:-:S04]  /*0100*/  IMAD.WIDE R6, R9, 0x28, R6 ;  /* 0x0000002809067825 */ /* 0x001fc800078e0206 */
[----:B------:R-:W-:-:S04]  /*0110*/  IMAD.WIDE.U32 R6, R11, 0x4, R6 ;  /* 0x000000040b067825 */ /* 0x000fc800078e0006 */
[----:B--2---:R-:W-:Y:S01]  /*0120*/  IMAD.WIDE.U32 R2, R11, 0x28, R2 ;  /* 0x000000280b027825 */ /* 0x004fe200078e0002 */
[----:B-1----:R-:W2:Y:S03]  /*0130*/  LDG.E R0, desc[UR4][R6.64] ;  /* 0x0000000406007981 */ /* 0x002ea6000c1e1900 */
[----:B---3--:R-:W-:Y:S02]  /*0140*/  IMAD.WIDE R4, R9, 0x4, R4 ;  /* 0x0000000409047825 */ /* 0x008fe400078e0204 */
[----:B------:R-:W2:Y:S04]  /*0150*/  LDG.E R9, desc[UR4][R2.64] ;  /* 0x0000000402097981 */ /* 0x000ea8000c1e1900 */
[----:B------:R-:W2:Y:S02]  /*0160*/  LDG.E R8, desc[UR4][R4.64] ;  /* 0x0000000404087981 */ /* 0x000ea4000c1e1900 */
[----:B--2---:R-:W-:-:S05]  /*0170*/  FFMA R9, R9, R8, R0 ;  /* 0x0000000809097223 */ /* 0x004fca0000000000 */
[----:B------:R0:W-:Y:S04]  /*0180*/  STG.E desc[UR4][R6.64], R9 ;  /* 0x0000000906007986 */ /* 0x0001e8000c101904 */
        /* <DEDUP_REMOVED lines=8> */
[----:B------:R-:W0:Y:S04]  /*0210*/  LDG.E R0, desc[UR4][R2.64+0xc] ;  /* 0x00000c0402007981 */ /* 0x000e28000c1e1900 */
[----:B------:R-:W0:Y:S02]  /*0220*/  LDG.E R8, desc[UR4][R4.64+0x78] ;  /* 0x0000780404087981 */ /* 0x000e24000c1e1900 */
[----:B0-----:R-:W-:-:S05]  /*0230*/  FFMA R9, R0, R8, R13 ;  /* 0x0000000800097223 */ /* 0x001fca000000000d */
[----:B------:R0:W-:Y:S04]  /*0240*/  STG.E desc[UR4][R6.64], R9 ;  /* 0x0000000906007986 */ /* 0x0001e8000c101904 */
[----:B------:R-:W1:Y:S04]  /*0250*/  LDG.E R0, desc[UR4][R2.64+0x10] ;  /* 0x0000100402007981 */ /* 0x000e68000c1e1900 */
[----:B------:R-:W1:Y:S02]  /*0260*/  LDG.E R8, desc[UR4][R4.64+0xa0] ;  /* 0x0000a00404087981 */ /* 0x000e64000c1e1900 */
[----:B-1----:R-:W-:-:S05]  /*0270*/  FFMA R11, R0, R8, R9 ;  /* 0x00000008000b7223 */ /* 0x002fca0000000009 */
        /* <DEDUP_REMOVED lines=12> */
[----:B------:R-:W-:Y:S04]  /*0340*/  STG.E desc[UR4][R6.64], R11 ;  /* 0x0000000b06007986 */ /* 0x000fe8000c101904 */
[----:B------:R-:W2:Y:S04]  /*0350*/  LDG.E R0, desc[UR4][R2.64+0x20] ;  /* 0x0000200402007981 */ /* 0x000ea8000c1e1900 */
[----:B------:R-:W2:Y:S02]  /*0360*/  LDG.E R8, desc[UR4][R4.64+0x140] ;  /* 0x0001400404087981 */ /* 0x000ea4000c1e1900 */
[----:B--2---:R-:W-:-:S05]  /*0370*/  FFMA R13, R0, R8, R11 ;  /* 0x00000008000d7223 */ /* 0x004fca000000000b */
[----:B------:R-:W-:Y:S04]  /*0380*/  STG.E desc[UR4][R6.64], R13 ;  /* 0x0000000d06007986 */ /* 0x000fe8000c101904 */
[----:B------:R-:W0:Y:S04]  /*0390*/  LDG.E R0, desc[UR4][R2.64+0x24] ;  /* 0x0000240402007981 */ /* 0x000e28000c1e1900 */
[----:B------:R-:W0:Y:S02]  /*03a0*/  LDG.E R8, desc[UR4][R4.64+0x168] ;  /* 0x0001680404087981 */ /* 0x000e24000c1e1900 */
[----:B0-----:R-:W-:-:S05]  /*03b0*/  FFMA R9, R0, R8, R13 ;  /* 0x0000000800097223 */ /* 0x001fca000000000d */
[----:B------:R-:W-:Y:S01]  /*03c0*/  STG.E desc[UR4][R6.64], R9 ;  /* 0x0000000906007986 */ /* 0x000fe2000c101904 */
[----:B------:R-:W-:Y:S05]  /*03d0*/  EXIT ;  /* 0x000000000000794d */ /* 0x000fea0003800000 */
.L_x_1:
        /* <DEDUP_REMOVED lines=10> */
.L_x_3:


//--------------------- .nv.shared.reserved.0     --------------------------
	.section	.nv.shared.reserved.0,"aw",@nobits
	.weak		__nv_reservedSMEM_offset_0_alias
	.size		__nv_reservedSMEM_offset_0_alias, 0, 64
	.other		__nv_reservedSMEM_offset_0_alias,@"STO_CUDA_RESERVED_SHARED STV_DEFAULT"
__nv_reservedSMEM_offset_0_alias:
	.zero		0
	.zero		64


//--------------------- .nv.constant0._Z10setElementPA10_fS0_S0_ --------------------------
	.section	.nv.constant0._Z10setElementPA10_fS0_S0_,"a",@progbits
	.sectionflags	@""
	.align	4
.nv.constant0._Z10setElementPA10_fS0_S0_:
	.zero		920


//--------------------- .nv.constant0._Z6MatMulPA10_fS0_S0_ --------------------------
	.section	.nv.constant0._Z6MatMulPA10_fS0_S0_,"a",@progbits
	.sectionflags	@""
	.align	4
.nv.constant0._Z6MatMulPA10_fS0_S0_:
	.zero		920


//--------------------- SYMBOLS --------------------------

	.type		.nv.reservedSmem.offset0,@object
	.size		.nv.reservedSmem.offset0,0x4
